//
// Generated by NVIDIA NVVM Compiler
//
// Compiler Build ID: CL-36424714
// Cuda compilation tools, release 13.0, V13.0.88
// Based on NVVM 20.0.0
//

.version 9.0
.target sm_100
.address_size 64

	// .globl	_Z19transposeMatrixFastPfS_ii
// temp has been demoted

.visible .entry _Z19transposeMatrixFastPfS_ii(
	.param .u64 .ptr .align 1 _Z19transposeMatrixFastPfS_ii_param_0,
	.param .u64 .ptr .align 1 _Z19transposeMatrixFastPfS_ii_param_1,
	.param .u32 _Z19transposeMatrixFastPfS_ii_param_2,
	.param .u32 _Z19transposeMatrixFastPfS_ii_param_3
)
{
	.reg .pred 	%p<7>;
	.reg .b32 	%r<29>;
	.reg .b32 	%f<3>;
	.reg .b64 	%rd<9>;
	// demoted variable
	.shared .align 4 .b8 temp[4];
	ld.param.u64 	%rd1, [_Z19transposeMatrixFastPfS_ii_param_0];
	ld.param.u64 	%rd2, [_Z19transposeMatrixFastPfS_ii_param_1];
	ld.param.u32 	%r9, [_Z19transposeMatrixFastPfS_ii_param_2];
	ld.param.u32 	%r11, [_Z19transposeMatrixFastPfS_ii_param_3];
	mov.u32 	%r12, %ctaid.x;
	mov.u32 	%r13, %ntid.x;
	mul.lo.s32 	%r1, %r12, %r13;
	mov.u32 	%r2, %tid.x;
	add.s32 	%r3, %r1, %r2;
	mov.u32 	%r14, %ctaid.y;
	mov.u32 	%r15, %ntid.y;
	mul.lo.s32 	%r4, %r14, %r15;
	mov.u32 	%r5, %tid.y;
	add.s32 	%r16, %r4, %r5;
	setp.ge.s32 	%p1, %r3, %r9;
	setp.ge.s32 	%p2, %r16, %r11;
	or.pred  	%p3, %p1, %p2;
	@%p3 bra 	$L__BB0_2;
	cvta.to.global.u64 	%rd3, %rd1;
	mad.lo.s32 	%r17, %r9, %r16, %r3;
	mul.wide.s32 	%rd4, %r17, 4;
	add.s64 	%rd5, %rd3, %rd4;
	ld.global.f32 	%f1, [%rd5];
	shl.b32 	%r18, %r5, 2;
	mov.u32 	%r19, temp;
	add.s32 	%r20, %r19, %r18;
	shl.b32 	%r21, %r2, 2;
	add.s32 	%r22, %r20, %r21;
	st.shared.f32 	[%r22], %f1;
$L__BB0_2:
	bar.sync 	0;
	add.s32 	%r7, %r4, %r2;
	add.s32 	%r8, %r1, %r5;
	setp.ge.s32 	%p4, %r7, %r11;
	setp.ge.s32 	%p5, %r8, %r9;
	or.pred  	%p6, %p5, %p4;
	@%p6 bra 	$L__BB0_4;
	mad.lo.s32 	%r23, %r11, %r8, %r7;
	shl.b32 	%r24, %r2, 2;
	mov.u32 	%r25, temp;
	add.s32 	%r26, %r25, %r24;
	shl.b32 	%r27, %r5, 2;
	add.s32 	%r28, %r26, %r27;
	ld.shared.f32 	%f2, [%r28];
	cvta.to.global.u64 	%rd6, %rd2;
	mul.wide.s32 	%rd7, %r23, 4;
	add.s64 	%rd8, %rd6, %rd7;
	st.global.f32 	[%rd8], %f2;
$L__BB0_4:
	ret;

}


// ===== COMPILED SASS (sm_100) =====

	.target	sm_100

	.elftype	@"ET_EXEC"


//--------------------- .note.nv.tkinfo           --------------------------
	.section	.note.nv.tkinfo,"",@"SHT_NOTE"
	.sectionflags	@"SHF_NOTE_NV_TKINFO"
	.tkinfo
        /*0018*/ 	.word	0x00000002
        /*0030*/ 	.string	""
        /*0030*/ 	.string	"ptxas"
        /*0030*/ 	.string	"Cuda compilation tools, release 13.0, V13.0.88"
        /*0030*/ 	.string	"Build cuda_13.0.r13.0/compiler.36424714_0"
        /*0030*/ 	.string	"-arch sm_100 -m 64 "



//--------------------- .note.nv.cuinfo           --------------------------
	.section	.note.nv.cuinfo,"",@"SHT_NOTE"
	.sectionflags	@"SHF_NOTE_NV_CUINFO"
        /*0018*/ 	.short	0x0002
        /*001a*/ 	.short	0x0064
        /*001c*/ 	.short	0x0082
	.zero		2


//--------------------- .nv.info                  --------------------------
	.section	.nv.info,"",@"SHT_CUDA_INFO"
	.align	4


	//----- nvinfo : EIATTR_REGCOUNT
	.align		4
        /*0000*/ 	.byte	0x04, 0x2f
        /*0002*/ 	.short	(.L_1 - .L_0)
	.align		4
.L_0:
        /*0004*/ 	.word	index@(_Z19transposeMatrixFastPfS_ii)
        /*0008*/ 	.word	0x0000000e


	//----- nvinfo : EIATTR_FRAME_SIZE
	.align		4
.L_1:
        /*000c*/ 	.byte	0x04, 0x11
        /*000e*/ 	.short	(.L_3 - .L_2)
	.align		4
.L_2:
        /*0010*/ 	.word	index@(_Z19transposeMatrixFastPfS_ii)
        /*0014*/ 	.word	0x00000000


	//----- nvinfo : EIATTR_MIN_STACK_SIZE
	.align		4
.L_3:
        /*0018*/ 	.byte	0x04, 0x12
        /*001a*/ 	.short	(.L_5 - .L_4)
	.align		4
.L_4:
        /*001c*/ 	.word	index@(_Z19transposeMatrixFastPfS_ii)
        /*0020*/ 	.word	0x00000000
.L_5:


//--------------------- .nv.compat                --------------------------
	.section	.nv.compat,"",@"SHT_CUDA_COMPAT_INFO"
	.align	4
        /*0000*/ 	.byte	0x02, 0x09, 0x00, 0x00, 0x02, 0x02, 0x01, 0x00, 0x02, 0x05, 0x05, 0x00, 0x03, 0x07, 0x01, 0x01
        /*0010*/ 	.byte	0x02, 0x03, 0x00, 0x00, 0x02, 0x06, 0x01, 0x00, 0x04, 0x0b, 0x08, 0x00, 0x09, 0x00, 0x00, 0x00
        /*0020*/ 	.byte	0x00, 0x00, 0x00, 0x00


//--------------------- .nv.info._Z19transposeMatrixFastPfS_ii --------------------------
	.section	.nv.info._Z19transposeMatrixFastPfS_ii,"",@"SHT_CUDA_INFO"
	.sectionflags	@""
	.align	4


	//----- nvinfo : EIATTR_CUDA_API_VERSION
	.align		4
        /*0000*/ 	.byte	0x04, 0x37
        /*0002*/ 	.short	(.L_7 - .L_6)
.L_6:
        /*0004*/ 	.word	0x00000082


	//----- nvinfo : EIATTR_KPARAM_INFO
	.align		4
.L_7:
        /*0008*/ 	.byte	0x04, 0x17
        /*000a*/ 	.short	(.L_9 - .L_8)
.L_8:
        /*000c*/ 	.word	0x00000000
        /*0010*/ 	.short	0x0003
        /*0012*/ 	.short	0x0014
        /*0014*/ 	.byte	0x00, 0xf0, 0x11, 0x00


	//----- nvinfo : EIATTR_KPARAM_INFO
	.align		4
.L_9:
        /*0018*/ 	.byte	0x04, 0x17
        /*001a*/ 	.short	(.L_11 - .L_10)
.L_10:
        /*001c*/ 	.word	0x00000000
        /*0020*/ 	.short	0x0002
        /*0022*/ 	.short	0x0010
        /*0024*/ 	.byte	0x00, 0xf0, 0x11, 0x00


	//----- nvinfo : EIATTR_KPARAM_INFO
	.align		4
.L_11:
        /*0028*/ 	.byte	0x04, 0x17
        /*002a*/ 	.short	(.L_13 - .L_12)
.L_12:
        /*002c*/ 	.word	0x00000000
        /*0030*/ 	.short	0x0001
        /*0032*/ 	.short	0x0008
        /*0034*/ 	.byte	0x00, 0xf5, 0x21, 0x00


	//----- nvinfo : EIATTR_KPARAM_INFO
	.align		4
.L_13:
        /*0038*/ 	.byte	0x04, 0x17
        /*003a*/ 	.short	(.L_15 - .L_14)
.L_14:
        /*003c*/ 	.word	0x00000000
        /*0040*/ 	.short	0x0000
        /*0042*/ 	.short	0x0000
        /*0044*/ 	.byte	0x00, 0xf5, 0x21, 0x00


	//----- nvinfo : EIATTR_SPARSE_MMA_MASK
	.align		4
.L_15:
        /*0048*/ 	.byte	0x03, 0x50
        /*004a*/ 	.short	0x0000


	//----- nvinfo : EIATTR_MAXREG_COUNT
	.align		4
        /*004c*/ 	.byte	0x03, 0x1b
        /*004e*/ 	.short	0x00ff


	//----- nvinfo : EIATTR_NUM_BARRIERS
	.align		4
        /*0050*/ 	.byte	0x02, 0x4c
        /*0052*/ 	.byte	0x01
	.zero		1


	//----- nvinfo : EIATTR_MERCURY_ISA_VERSION
	.align		4
        /*0054*/ 	.byte	0x03, 0x5f
        /*0056*/ 	.short	0x0101


	//----- nvinfo : EIATTR_VRC_CTA_INIT_COUNT
	.align		4
        /*0058*/ 	.byte	0x02, 0x4a
	.zero		1
	.zero		1


	//----- nvinfo : EIATTR_EXIT_INSTR_OFFSETS
	.align		4
        /*005c*/ 	.byte	0x04, 0x1c
        /*005e*/ 	.short	(.L_17 - .L_16)


	//   ....[0]....
.L_16:
        /*0060*/ 	.word	0x000001e0


	//   ....[1]....
        /*0064*/ 	.word	0x00000290


	//----- nvinfo : EIATTR_CBANK_PARAM_SIZE
	.align		4
.L_17:
        /*0068*/ 	.byte	0x03, 0x19
        /*006a*/ 	.short	0x0018


	//----- nvinfo : EIATTR_PARAM_CBANK
	.align		4
        /*006c*/ 	.byte	0x04, 0x0a
        /*006e*/ 	.short	(.L_19 - .L_18)
	.align		4
.L_18:
        /*0070*/ 	.word	index@(.nv.constant0._Z19transposeMatrixFastPfS_ii)
        /*0074*/ 	.short	0x0380
        /*0076*/ 	.short	0x0018


	//----- nvinfo : EIATTR_SW_WAR
	.align		4
.L_19:
        /*0078*/ 	.byte	0x04, 0x36
        /*007a*/ 	.short	(.L_21 - .L_20)
.L_20:
        /*007c*/ 	.word	0x00000008
.L_21:


//--------------------- .nv.callgraph             --------------------------
	.section	.nv.callgraph,"",@"SHT_CUDA_CALLGRAPH"
	.align	4
	.sectionentsize	8
	.align		4
        /*0000*/ 	.word	0x00000000
	.align		4
        /*0004*/ 	.word	0xffffffff
	.align		4
        /*0008*/ 	.word	0x00000000
	.align		4
        /*000c*/ 	.word	0xfffffffe
	.align		4
        /*0010*/ 	.word	0x00000000
	.align		4
        /*0014*/ 	.word	0xfffffffd
	.align		4
        /*0018*/ 	.word	0x00000000
	.align		4
        /*001c*/ 	.word	0xfffffffc


//--------------------- .text._Z19transposeMatrixFastPfS_ii --------------------------
	.section	.text._Z19transposeMatrixFastPfS_ii,"ax",@progbits
	.align	128
        .global         _Z19transposeMatrixFastPfS_ii
        .type           _Z19transposeMatrixFastPfS_ii,@function
        .size           _Z19transposeMatrixFastPfS_ii,(.L_x_1 - _Z19transposeMatrixFastPfS_ii)
        .other          _Z19transposeMatrixFastPfS_ii,@"STO_CUDA_ENTRY STV_DEFAULT"
_Z19transposeMatrixFastPfS_ii:
.text._Z19transposeMatrixFastPfS_ii:
[----:B------:R-:W-:Y:S01]  /*0000*/  LDC R1, c[0x0][0x37c] ;  /* 0x0000df00ff017b82 */ /* 0x000fe20000000800 */
[----:B------:R-:W0:Y:S07]  /*0010*/  S2R R11, SR_TID.Y ;  /* 0x00000000000b7919 */ /* 0x000e2e0000002200 */
[----:B------:R-:W1:Y:S01]  /*0020*/  S2UR UR5, SR_CTAID.Y ;  /* 0x00000000000579c3 */ /* 0x000e620000002600 */
[----:B------:R-:W2:Y:S01]  /*0030*/  LDCU UR6, c[0x0][0x360] ;  /* 0x00006c00ff0677ac */ /* 0x000ea20008000800 */
[----:B------:R-:W3:Y:S01]  /*0040*/  S2R R9, SR_TID.X ;  /* 0x0000000000097919 */ /* 0x000ee20000002100 */
[----:B------:R-:W1:Y:S05]  /*0050*/  LDCU UR7, c[0x0][0x364] ;  /* 0x00006c80ff0777ac */ /* 0x000e6a0008000800 */
[----:B------:R-:W2:Y:S01]  /*0060*/  S2UR UR4, SR_CTAID.X ;  /* 0x00000000000479c3 */ /* 0x000ea20000002500 */
[----:B------:R-:W4:Y:S01]  /*0070*/  LDCU.64 UR8, c[0x0][0x390] ;  /* 0x00007200ff0877ac */ /* 0x000f220008000a00 */
[----:B-1----:R-:W-:-:S06]  /*0080*/  UIMAD UR5, UR5, UR7, URZ ;  /* 0x00000007050572a4 */ /* 0x002fcc000f8e02ff */
[----:B0-----:R-:W-:Y:S01]  /*0090*/  VIADD R5, R11, UR5 ;  /* 0x000000050b057c36 */ /* 0x001fe20008000000 */
[----:B--2---:R-:W-:Y:S01]  /*00a0*/  UIMAD UR4, UR4, UR6, URZ ;  /* 0x00000006040472a4 */ /* 0x004fe2000f8e02ff */
[----:B------:R-:W0:Y:S03]  /*00b0*/  LDCU.64 UR6, c[0x0][0x358] ;  /* 0x00006b00ff0677ac */ /* 0x000e260008000a00 */
[----:B----4-:R-:W-:Y:S02]  /*00c0*/  ISETP.GE.AND P0, PT, R5, UR9, PT ;  /* 0x0000000905007c0c */ /* 0x010fe4000bf06270 */
[----:B---3--:R-:W-:-:S05]  /*00d0*/  VIADD R0, R9, UR4 ;  /* 0x0000000409007c36 */ /* 0x008fca0008000000 */
[----:B------:R-:W-:-:S13]  /*00e0*/  ISETP.GE.OR P0, PT, R0, UR8, P0 ;  /* 0x0000000800007c0c */ /* 0x000fda0008706670 */
[----:B------:R-:W1:Y:S01]  /*00f0*/  @!P0 LDC.64 R2, c[0x0][0x380] ;  /* 0x0000e000ff028b82 */ /* 0x000e620000000a00 */
[----:B------:R-:W-:-:S04]  /*0100*/  @!P0 IMAD R5, R5, UR8, R0 ;  /* 0x0000000805058c24 */ /* 0x000fc8000f8e0200 */
[----:B-1----:R-:W-:-:S06]  /*0110*/  @!P0 IMAD.WIDE R2, R5, 0x4, R2 ;  /* 0x0000000405028825 */ /* 0x002fcc00078e0202 */
[----:B0-----:R-:W2:Y:S01]  /*0120*/  @!P0 LDG.E R2, desc[UR6][R2.64] ;  /* 0x0000000602028981 */ /* 0x001ea2000c1e1900 */
[----:B------:R-:W-:Y:S01]  /*0130*/  @!P0 MOV R0, 0x400 ;  /* 0x0000040000008802 */ /* 0x000fe20000000f00 */
[----:B------:R-:W-:Y:S01]  /*0140*/  VIADD R7, R11, UR4 ;  /* 0x000000040b077c36 */ /* 0x000fe20008000000 */
[----:B------:R-:W-:Y:S01]  /*0150*/  IADD3 R4, PT, PT, R9, UR5, RZ ;  /* 0x0000000509047c10 */ /* 0x000fe2000fffe0ff */
[----:B------:R-:W0:Y:S03]  /*0160*/  @!P0 S2R R5, SR_CgaCtaId ;  /* 0x0000000000058919 */ /* 0x000e260000008800 */
[----:B------:R-:W-:-:S04]  /*0170*/  ISETP.GE.AND P1, PT, R4, UR9, PT ;  /* 0x0000000904007c0c */ /* 0x000fc8000bf26270 */
[----:B------:R-:W-:Y:S02]  /*0180*/  ISETP.GE.OR P1, PT, R7, UR8, P1 ;  /* 0x0000000807007c0c */ /* 0x000fe40008f26670 */
[----:B0-----:R-:W-:-:S04]  /*0190*/  @!P0 LEA R0, R5, R0, 0x18 ;  /* 0x0000000005008211 */ /* 0x001fc800078ec0ff */
[----:B------:R-:W-:-:S05]  /*01a0*/  @!P0 LEA R0, R11, R0, 0x2 ;  /* 0x000000000b008211 */ /* 0x000fca00078e10ff */
[----:B------:R-:W-:-:S05]  /*01b0*/  @!P0 IMAD R5, R9, 0x4, R0 ;  /* 0x0000000409058824 */ /* 0x000fca00078e0200 */
[----:B--2---:R0:W-:Y:S01]  /*01c0*/  @!P0 STS [R5], R2 ;  /* 0x0000000205008388 */ /* 0x0041e20000000800 */
[----:B------:R-:W-:Y:S06]  /*01d0*/  BAR.SYNC.DEFER_BLOCKING 0x0 ;  /* 0x0000000000007b1d */ /* 0x000fec0000010000 */
[----:B------:R-:W-:Y:S05]  /*01e0*/  @P1 EXIT ;  /* 0x000000000000194d */ /* 0x000fea0003800000 */
[----:B------:R-:W1:Y:S01]  /*01f0*/  S2UR UR5, SR_CgaCtaId ;  /* 0x00000000000579c3 */ /* 0x000e620000008800 */
[----:B------:R-:W-:Y:S01]  /*0200*/  UMOV UR4, 0x400 ;  /* 0x0000040000047882 */ /* 0x000fe20000000000 */
[----:B------:R-:W-:-:S06]  /*0210*/  IMAD R7, R7, UR9, R4 ;  /* 0x0000000907077c24 */ /* 0x000fcc000f8e0204 */
[----:B0-----:R-:W0:Y:S01]  /*0220*/  LDC.64 R2, c[0x0][0x388] ;  /* 0x0000e200ff027b82 */ /* 0x001e220000000a00 */
[----:B-1----:R-:W-:-:S06]  /*0230*/  ULEA UR4, UR5, UR4, 0x18 ;  /* 0x0000000405047291 */ /* 0x002fcc000f8ec0ff */
[----:B------:R-:W-:Y:S01]  /*0240*/  LEA R0, R9, UR4, 0x2 ;  /* 0x0000000409007c11 */ /* 0x000fe2000f8e10ff */
[----:B0-----:R-:W-:-:S03]  /*0250*/  IMAD.WIDE R2, R7, 0x4, R2 ;  /* 0x0000000407027825 */ /* 0x001fc600078e0202 */
[----:B------:R-:W-:-:S05]  /*0260*/  LEA R0, R11, R0, 0x2 ;  /* 0x000000000b007211 */ /* 0x000fca00078e10ff */
[----:B------:R-:W0:Y:S04]  /*0270*/  LDS R5, [R0] ;  /* 0x0000000000057984 */ /* 0x000e280000000800 */
[----:B0-----:R-:W-:Y:S01]  /*0280*/  STG.E desc[UR6][R2.64], R5 ;  /* 0x0000000502007986 */ /* 0x001fe2000c101906 */
[----:B------:R-:W-:Y:S05]  /*0290*/  EXIT ;  /* 0x000000000000794d */ /* 0x000fea0003800000 */
.L_x_0:
[----:B------:R-:W-:-:S00]  /*02a0*/  BRA `(.L_x_0) ;  /* 0xfffffffc00fc7947 */ /* 0x000fc0000383ffff */
[----:B------:R-:W-:-:S00]  /*02b0*/  NOP ;  /* 0x0000000000007918 */ /* 0x000fc00000000000 */
        /* <DEDUP_REMOVED lines=12> */
.L_x_1:


//--------------------- .nv.shared._Z19transposeMatrixFastPfS_ii --------------------------
	.section	.nv.shared._Z19transposeMatrixFastPfS_ii,"aw",@nobits
	.sectionflags	@""
	.align	4
.nv.shared._Z19transposeMatrixFastPfS_ii:
	.zero		1028


//--------------------- .nv.shared.reserved.0     --------------------------
	.section	.nv.shared.reserved.0,"aw",@nobits
	.weak		__nv_reservedSMEM_offset_0_alias
	.size		__nv_reservedSMEM_offset_0_alias, 0, 64
	.other		__nv_reservedSMEM_offset_0_alias,@"STO_CUDA_RESERVED_SHARED STV_DEFAULT"
__nv_reservedSMEM_offset_0_alias:
	.zero		0
	.zero		64


//--------------------- .nv.constant0._Z19transposeMatrixFastPfS_ii --------------------------
	.section	.nv.constant0._Z19transposeMatrixFastPfS_ii,"a",@progbits
	.sectionflags	@""
	.align	4
.nv.constant0._Z19transposeMatrixFastPfS_ii:
	.zero		920


//--------------------- SYMBOLS --------------------------

	.type		.nv.reservedSmem.offset0,@object
	.size		.nv.reservedSmem.offset0,0x4
	.type		.nv.reservedSmem.cap,@object
	.size		.nv.reservedSmem.cap,0x4
